//
// Generated by NVIDIA NVVM Compiler
//
// Compiler Build ID: CL-36424714
// Cuda compilation tools, release 13.0, V13.0.88
// Based on NVVM 20.0.0
//

.version 9.0
.target sm_100
.address_size 64

	// .globl	_Z8wmma_kerIfEvPfS0_PT_b

.visible .entry _Z8wmma_kerIfEvPfS0_PT_b(
	.param .u64 .ptr .align 1 _Z8wmma_kerIfEvPfS0_PT_b_param_0,
	.param .u64 .ptr .align 1 _Z8wmma_kerIfEvPfS0_PT_b_param_1,
	.param .u64 .ptr .align 1 _Z8wmma_kerIfEvPfS0_PT_b_param_2,
	.param .u8 _Z8wmma_kerIfEvPfS0_PT_b_param_3
)
{
	.reg .pred 	%p<2>;
	.reg .b16 	%rs<2>;
	.reg .b32 	%r<12>;
	.reg .b32 	%f<34>;
	.reg .b64 	%rd<4>;

	ld.param.u64 	%rd2, [_Z8wmma_kerIfEvPfS0_PT_b_param_0];
	ld.param.u64 	%rd3, [_Z8wmma_kerIfEvPfS0_PT_b_param_1];
	ld.param.u64 	%rd1, [_Z8wmma_kerIfEvPfS0_PT_b_param_2];
	ld.param.s8 	%rs1, [_Z8wmma_kerIfEvPfS0_PT_b_param_3];
	mov.b32 	%r9, 16;
	wmma.load.a.sync.aligned.row.m16n16k8.tf32 	{%r1, %r2, %r3, %r4}, [%rd2], %r9;
	wmma.load.b.sync.aligned.col.m16n16k8.tf32 	{%r5, %r6, %r7, %r8}, [%rd3], %r9;
	setp.ne.s16 	%p1, %rs1, 0;
	mov.f32 	%f26, 0f00000000;
	mov.f32 	%f27, %f26;
	mov.f32 	%f28, %f26;
	mov.f32 	%f29, %f26;
	mov.f32 	%f30, %f26;
	mov.f32 	%f31, %f26;
	mov.f32 	%f32, %f26;
	mov.f32 	%f33, %f26;
	@%p1 bra 	$L__BB0_2;
	mov.b32 	%r10, 16;
	wmma.load.c.sync.aligned.col.m16n16k8.f32 	{%f33, %f32, %f31, %f30, %f29, %f28, %f27, %f26}, [%rd1], %r10;
$L__BB0_2:
	wmma.mma.sync.aligned.row.col.m16n16k8.f32.tf32.tf32.f32 {%f18, %f19, %f20, %f21, %f22, %f23, %f24, %f25}, {%r1, %r2, %r3, %r4}, {%r5, %r6, %r7, %r8}, {%f33, %f32, %f31, %f30, %f29, %f28, %f27, %f26};
	mov.b32 	%r11, 16;
	wmma.store.d.sync.aligned.col.m16n16k8.f32 	[%rd1], {%f18, %f19, %f20, %f21, %f22, %f23, %f24, %f25}, %r11;
	ret;

}


// ===== COMPILED SASS (sm_100) =====

	.target	sm_100

	.elftype	@"ET_EXEC"


//--------------------- .note.nv.tkinfo           --------------------------
	.section	.note.nv.tkinfo,"",@"SHT_NOTE"
	.sectionflags	@"SHF_NOTE_NV_TKINFO"
	.tkinfo
        /*0018*/ 	.word	0x00000002
        /*0030*/ 	.string	""
        /*0030*/ 	.string	"ptxas"
        /*0030*/ 	.string	"Cuda compilation tools, release 13.0, V13.0.88"
        /*0030*/ 	.string	"Build cuda_13.0.r13.0/compiler.36424714_0"
        /*0030*/ 	.string	"-arch sm_100 -m 64 "



//--------------------- .note.nv.cuinfo           --------------------------
	.section	.note.nv.cuinfo,"",@"SHT_NOTE"
	.sectionflags	@"SHF_NOTE_NV_CUINFO"
        /*0018*/ 	.short	0x0002
        /*001a*/ 	.short	0x0064
        /*001c*/ 	.short	0x0082
	.zero		2


//--------------------- .nv.info                  --------------------------
	.section	.nv.info,"",@"SHT_CUDA_INFO"
	.align	4


	//----- nvinfo : EIATTR_REGCOUNT
	.align		4
        /*0000*/ 	.byte	0x04, 0x2f
        /*0002*/ 	.short	(.L_1 - .L_0)
	.align		4
.L_0:
        /*0004*/ 	.word	index@(_Z8wmma_kerIfEvPfS0_PT_b)
        /*0008*/ 	.word	0x0000001e


	//----- nvinfo : EIATTR_FRAME_SIZE
	.align		4
.L_1:
        /*000c*/ 	.byte	0x04, 0x11
        /*000e*/ 	.short	(.L_3 - .L_2)
	.align		4
.L_2:
        /*0010*/ 	.word	index@(_Z8wmma_kerIfEvPfS0_PT_b)
        /*0014*/ 	.word	0x00000000


	//----- nvinfo : EIATTR_MIN_STACK_SIZE
	.align		4
.L_3:
        /*0018*/ 	.byte	0x04, 0x12
        /*001a*/ 	.short	(.L_5 - .L_4)
	.align		4
.L_4:
        /*001c*/ 	.word	index@(_Z8wmma_kerIfEvPfS0_PT_b)
        /*0020*/ 	.word	0x00000000
.L_5:


//--------------------- .nv.compat                --------------------------
	.section	.nv.compat,"",@"SHT_CUDA_COMPAT_INFO"
	.align	4
        /*0000*/ 	.byte	0x02, 0x09, 0x00, 0x00, 0x02, 0x02, 0x01, 0x00, 0x02, 0x05, 0x05, 0x00, 0x03, 0x07, 0x01, 0x01
        /*0010*/ 	.byte	0x02, 0x03, 0x00, 0x00, 0x02, 0x06, 0x01, 0x00, 0x04, 0x0b, 0x08, 0x00, 0x09, 0x00, 0x00, 0x00
        /*0020*/ 	.byte	0x00, 0x00, 0x00, 0x00


//--------------------- .nv.info._Z8wmma_kerIfEvPfS0_PT_b --------------------------
	.section	.nv.info._Z8wmma_kerIfEvPfS0_PT_b,"",@"SHT_CUDA_INFO"
	.sectionflags	@""
	.align	4


	//----- nvinfo : EIATTR_CUDA_API_VERSION
	.align		4
        /*0000*/ 	.byte	0x04, 0x37
        /*0002*/ 	.short	(.L_7 - .L_6)
.L_6:
        /*0004*/ 	.word	0x00000082


	//----- nvinfo : EIATTR_KPARAM_INFO
	.align		4
.L_7:
        /*0008*/ 	.byte	0x04, 0x17
        /*000a*/ 	.short	(.L_9 - .L_8)
.L_8:
        /*000c*/ 	.word	0x00000000
        /*0010*/ 	.short	0x0003
        /*0012*/ 	.short	0x0018
        /*0014*/ 	.byte	0x00, 0xf0, 0x05, 0x00


	//----- nvinfo : EIATTR_KPARAM_INFO
	.align		4
.L_9:
        /*0018*/ 	.byte	0x04, 0x17
        /*001a*/ 	.short	(.L_11 - .L_10)
.L_10:
        /*001c*/ 	.word	0x00000000
        /*0020*/ 	.short	0x0002
        /*0022*/ 	.short	0x0010
        /*0024*/ 	.byte	0x00, 0xf5, 0x21, 0x00


	//----- nvinfo : EIATTR_KPARAM_INFO
	.align		4
.L_11:
        /*0028*/ 	.byte	0x04, 0x17
        /*002a*/ 	.short	(.L_13 - .L_12)
.L_12:
        /*002c*/ 	.word	0x00000000
        /*0030*/ 	.short	0x0001
        /*0032*/ 	.short	0x0008
        /*0034*/ 	.byte	0x00, 0xf5, 0x21, 0x00


	//----- nvinfo : EIATTR_KPARAM_INFO
	.align		4
.L_13:
        /*0038*/ 	.byte	0x04, 0x17
        /*003a*/ 	.short	(.L_15 - .L_14)
.L_14:
        /*003c*/ 	.word	0x00000000
        /*0040*/ 	.short	0x0000
        /*0042*/ 	.short	0x0000
        /*0044*/ 	.byte	0x00, 0xf5, 0x21, 0x00


	//----- nvinfo : EIATTR_SPARSE_MMA_MASK
	.align		4
.L_15:
        /*0048*/ 	.byte	0x03, 0x50
        /*004a*/ 	.short	0x0000


	//----- nvinfo : EIATTR_WMMA_USED
	.align		4
        /*004c*/ 	.byte	0x01, 0x2b
	.zero		2


	//----- nvinfo : EIATTR_MAXREG_COUNT
	.align		4
        /*0050*/ 	.byte	0x03, 0x1b
        /*0052*/ 	.short	0x00ff


	//----- nvinfo : EIATTR_MERCURY_ISA_VERSION
	.align		4
        /*0054*/ 	.byte	0x03, 0x5f
        /*0056*/ 	.short	0x0101


	//----- nvinfo : EIATTR_VRC_CTA_INIT_COUNT
	.align		4
        /*0058*/ 	.byte	0x02, 0x4a
	.zero		1
	.zero		1


	//----- nvinfo : EIATTR_EXIT_INSTR_OFFSETS
	.align		4
        /*005c*/ 	.byte	0x04, 0x1c
        /*005e*/ 	.short	(.L_17 - .L_16)


	//   ....[0]....
.L_16:
        /*0060*/ 	.word	0x000003d0


	//----- nvinfo : EIATTR_CBANK_PARAM_SIZE
	.align		4
.L_17:
        /*0064*/ 	.byte	0x03, 0x19
        /*0066*/ 	.short	0x0019


	//----- nvinfo : EIATTR_PARAM_CBANK
	.align		4
        /*0068*/ 	.byte	0x04, 0x0a
        /*006a*/ 	.short	(.L_19 - .L_18)
	.align		4
.L_18:
        /*006c*/ 	.word	index@(.nv.constant0._Z8wmma_kerIfEvPfS0_PT_b)
        /*0070*/ 	.short	0x0380
        /*0072*/ 	.short	0x0019


	//----- nvinfo : EIATTR_SW_WAR
	.align		4
.L_19:
        /*0074*/ 	.byte	0x04, 0x36
        /*0076*/ 	.short	(.L_21 - .L_20)
.L_20:
        /*0078*/ 	.word	0x00000008
.L_21:


//--------------------- .nv.callgraph             --------------------------
	.section	.nv.callgraph,"",@"SHT_CUDA_CALLGRAPH"
	.align	4
	.sectionentsize	8
	.align		4
        /*0000*/ 	.word	0x00000000
	.align		4
        /*0004*/ 	.word	0xffffffff
	.align		4
        /*0008*/ 	.word	0x00000000
	.align		4
        /*000c*/ 	.word	0xfffffffe
	.align		4
        /*0010*/ 	.word	0x00000000
	.align		4
        /*0014*/ 	.word	0xfffffffd
	.align		4
        /*0018*/ 	.word	0x00000000
	.align		4
        /*001c*/ 	.word	0xfffffffc


//--------------------- .text._Z8wmma_kerIfEvPfS0_PT_b --------------------------
	.section	.text._Z8wmma_kerIfEvPfS0_PT_b,"ax",@progbits
	.align	128
        .global         _Z8wmma_kerIfEvPfS0_PT_b
        .type           _Z8wmma_kerIfEvPfS0_PT_b,@function
        .size           _Z8wmma_kerIfEvPfS0_PT_b,(.L_x_1 - _Z8wmma_kerIfEvPfS0_PT_b)
        .other          _Z8wmma_kerIfEvPfS0_PT_b,@"STO_CUDA_ENTRY STV_DEFAULT"
_Z8wmma_kerIfEvPfS0_PT_b:
.text._Z8wmma_kerIfEvPfS0_PT_b:
[----:B------:R-:W-:Y:S01]  /*0000*/  LDC R1, c[0x0][0x37c] ;  /* 0x0000df00ff017b82 */ /* 0x000fe20000000800 */
[----:B------:R-:W0:Y:S01]  /*0010*/  S2R R21, SR_LANEID ;  /* 0x0000000000157919 */ /* 0x000e220000000000 */
[----:B------:R-:W1:Y:S06]  /*0020*/  LDCU.U8 UR4, c[0x0][0x398] ;  /* 0x00007300ff0477ac */ /* 0x000e6c0008000000 */
[----:B------:R-:W2:Y:S01]  /*0030*/  LDC.64 R14, c[0x0][0x388] ;  /* 0x0000e200ff0e7b82 */ /* 0x000ea20000000a00 */
[----:B------:R-:W-:Y:S01]  /*0040*/  IMAD.MOV.U32 R3, RZ, RZ, RZ ;  /* 0x000000ffff037224 */ /* 0x000fe200078e00ff */
[----:B------:R-:W3:Y:S01]  /*0050*/  LDCU.64 UR8, c[0x0][0x390] ;  /* 0x00007200ff0877ac */ /* 0x000ee20008000a00 */
[----:B------:R-:W4:Y:S05]  /*0060*/  LDCU.64 UR6, c[0x0][0x358] ;  /* 0x00006b00ff0677ac */ /* 0x000f2a0008000a00 */
[----:B------:R-:W5:Y:S01]  /*0070*/  LDC.64 R18, c[0x0][0x380] ;  /* 0x0000e000ff127b82 */ /* 0x000f620000000a00 */
[----:B-1----:R-:W-:Y:S01]  /*0080*/  UPRMT UR4, UR4, 0x8880, URZ ;  /* 0x0000888004047896 */ /* 0x002fe200080000ff */
[----:B0-----:R-:W-:Y:S01]  /*0090*/  IMAD.SHL.U32 R5, R21, 0x2, RZ ;  /* 0x0000000215057824 */ /* 0x001fe200078e00ff */
[----:B------:R-:W-:-:S02]  /*00a0*/  SHF.R.U32.HI R2, RZ, 0x2, R21 ;  /* 0x00000002ff027819 */ /* 0x000fc40000011615 */
[----:B------:R-:W-:Y:S02]  /*00b0*/  LOP3.LUT R21, R21, 0x3, RZ, 0xc0, !PT ;  /* 0x0000000315157812 */ /* 0x000fe400078ec0ff */
[----:B------:R-:W-:Y:S02]  /*00c0*/  LOP3.LUT R5, R5, 0x6, RZ, 0xe2, !PT ;  /* 0x0000000605057812 */ /* 0x000fe400078ee2ff */
[----:B------:R-:W-:-:S03]  /*00d0*/  LEA R21, R2, R21, 0x4 ;  /* 0x0000001502157211 */ /* 0x000fc600078e20ff */
[----:B------:R-:W-:-:S04]  /*00e0*/  IMAD.WIDE.U32 R4, R5, 0x10, R2 ;  /* 0x0000001005047825 */ /* 0x000fc800078e0002 */
[----:B--2---:R-:W-:Y:S01]  /*00f0*/  IMAD.WIDE R6, R21, 0x4, R14 ;  /* 0x0000000415067825 */ /* 0x004fe200078e020e */
[----:B---3--:R-:W-:-:S03]  /*0100*/  LEA R2, P0, R4, UR8, 0x2 ;  /* 0x0000000804027c11 */ /* 0x008fc6000f8010ff */
[----:B------:R-:W-:Y:S01]  /*0110*/  VIADD R25, R21, 0x80 ;  /* 0x0000008015197836 */ /* 0x000fe20000000000 */
[----:B------:R-:W-:Y:S01]  /*0120*/  LEA.HI.X R3, R4, UR9, R5, 0x2, P0 ;  /* 0x0000000904037c11 */ /* 0x000fe200080f1405 */
[----:B----4-:R0:W2:Y:S01]  /*0130*/  LD.E R17, desc[UR6][R6.64] ;  /* 0x0000000606117980 */ /* 0x0100a2000c101900 */
[----:B------:R-:W-:Y:S01]  /*0140*/  ISETP.NE.AND P0, PT, RZ, UR4, PT ;  /* 0x00000004ff007c0c */ /* 0x000fe2000bf05270 */
[----:B------:R-:W-:Y:S01]  /*0150*/  IMAD.WIDE R26, R25, 0x4, R14 ;  /* 0x00000004191a7825 */ /* 0x000fe200078e020e */
[----:B------:R-:W-:Y:S02]  /*0160*/  CS2R R8, SRZ ;  /* 0x0000000000087805 */ /* 0x000fe4000001ff00 */
[----:B------:R-:W-:Y:S02]  /*0170*/  CS2R R10, SRZ ;  /* 0x00000000000a7805 */ /* 0x000fe4000001ff00 */
[----:B------:R-:W-:Y:S01]  /*0180*/  CS2R R4, SRZ ;  /* 0x0000000000047805 */ /* 0x000fe2000001ff00 */
[----:B-----5:R-:W-:Y:S01]  /*0190*/  IMAD.WIDE R22, R21, 0x4, R18 ;  /* 0x0000000415167825 */ /* 0x020fe200078e0212 */
[----:B------:R-:W3:Y:S01]  /*01a0*/  LD.E R0, desc[UR6][R26.64] ;  /* 0x000000061a007980 */ /* 0x000ee2000c101900 */
[----:B0-----:R-:W-:-:S02]  /*01b0*/  CS2R R6, SRZ ;  /* 0x0000000000067805 */ /* 0x001fc4000001ff00 */
[----:B------:R-:W-:Y:S01]  /*01c0*/  IMAD.WIDE R24, R25, 0x4, R18 ;  /* 0x0000000419187825 */ /* 0x000fe200078e0212 */
[----:B------:R-:W2:Y:S04]  /*01d0*/  LD.E R12, desc[UR6][R22.64] ;  /* 0x00000006160c7980 */ /* 0x000ea8000c101900 */
[----:B------:R0:W2:Y:S04]  /*01e0*/  LD.E R13, desc[UR6][R24.64] ;  /* 0x00000006180d7980 */ /* 0x0000a8000c101900 */
[----:B------:R-:W2:Y:S04]  /*01f0*/  @!P0 LD.E R8, desc[UR6][R2.64] ;  /* 0x0000000602088980 */ /* 0x000ea8000c101900 */
[----:B------:R-:W2:Y:S04]  /*0200*/  @!P0 LD.E R9, desc[UR6][R2.64+0x40] ;  /* 0x0000400602098980 */ /* 0x000ea8000c101900 */
[----:B------:R-:W2:Y:S04]  /*0210*/  @!P0 LD.E R10, desc[UR6][R2.64+0x20] ;  /* 0x00002006020a8980 */ /* 0x000ea8000c101900 */
[----:B------:R-:W2:Y:S04]  /*0220*/  @!P0 LD.E R11, desc[UR6][R2.64+0x60] ;  /* 0x00006006020b8980 */ /* 0x000ea8000c101900 */
[----:B------:R-:W3:Y:S04]  /*0230*/  @!P0 LD.E R4, desc[UR6][R2.64+0x200] ;  /* 0x0002000602048980 */ /* 0x000ee8000c101900 */
[----:B------:R-:W3:Y:S04]  /*0240*/  @!P0 LD.E R5, desc[UR6][R2.64+0x240] ;  /* 0x0002400602058980 */ /* 0x000ee8000c101900 */
[----:B------:R-:W3:Y:S04]  /*0250*/  @!P0 LD.E R6, desc[UR6][R2.64+0x220] ;  /* 0x0002200602068980 */ /* 0x000ee8000c101900 */
[----:B------:R-:W3:Y:S01]  /*0260*/  @!P0 LD.E R7, desc[UR6][R2.64+0x260] ;  /* 0x0002600602078980 */ /* 0x000ee2000c101900 */
[----:B0-----:R-:W-:-:S02]  /*0270*/  IADD3 R25, PT, PT, R21, 0x4, RZ ;  /* 0x0000000415197810 */ /* 0x001fc40007ffe0ff */
[----:B------:R-:W-:-:S03]  /*0280*/  IADD3 R27, PT, PT, R21, 0x84, RZ ;  /* 0x00000084151b7810 */ /* 0x000fc60007ffe0ff */
[----:B------:R-:W-:-:S04]  /*0290*/  IMAD.WIDE R22, R25, 0x4, R14 ;  /* 0x0000000419167825 */ /* 0x000fc800078e020e */
[----:B------:R-:W-:Y:S01]  /*02a0*/  IMAD.WIDE R20, R25, 0x4, R18 ;  /* 0x0000000419147825 */ /* 0x000fe200078e0212 */
[----:B------:R-:W4:Y:S03]  /*02b0*/  LD.E R16, desc[UR6][R22.64] ;  /* 0x0000000616107980 */ /* 0x000f26000c101900 */
[C---:B------:R-:W-:Y:S02]  /*02c0*/  IMAD.WIDE R24, R27.reuse, 0x4, R14 ;  /* 0x000000041b187825 */ /* 0x040fe400078e020e */
[----:B------:R-:W4:Y:S02]  /*02d0*/  LD.E R14, desc[UR6][R20.64] ;  /* 0x00000006140e7980 */ /* 0x000f24000c101900 */
[----:B------:R-:W-:Y:S02]  /*02e0*/  IMAD.WIDE R18, R27, 0x4, R18 ;  /* 0x000000041b127825 */ /* 0x000fe400078e0212 */
[----:B------:R-:W5:Y:S04]  /*02f0*/  LD.E R24, desc[UR6][R24.64] ;  /* 0x0000000618187980 */ /* 0x000f68000c101900 */
[----:B------:R-:W4:Y:S01]  /*0300*/  LD.E R15, desc[UR6][R18.64] ;  /* 0x00000006120f7980 */ /* 0x000f22000c101900 */
[C---:B--2---:R-:W-:Y:S08]  /*0310*/  HMMA.1684.F32.TF32 R8, R12.reuse, R17, R8 ;  /* 0x000000110c08723c */ /* 0x044ff00000085008 */
[----:B---3--:R-:W-:-:S12]  /*0320*/  HMMA.1684.F32.TF32 R4, R12, R0, R4 ;  /* 0x000000000c04723c */ /* 0x008fd80000085004 */
[C---:B----4-:R-:W-:Y:S08]  /*0330*/  HMMA.1684.F32.TF32 R8, R14.reuse, R16, R8 ;  /* 0x000000100e08723c */ /* 0x050ff00000085008 */
[----:B-----5:R-:W-:Y:S11]  /*0340*/  HMMA.1684.F32.TF32 R4, R14, R24, R4 ;  /* 0x000000180e04723c */ /* 0x020ff60000085004 */
[----:B------:R-:W-:Y:S04]  /*0350*/  ST.E desc[UR6][R2.64], R8 ;  /* 0x0000000802007985 */ /* 0x000fe8000c101906 */
[----:B------:R-:W-:Y:S04]  /*0360*/  ST.E desc[UR6][R2.64+0x40], R9 ;  /* 0x0000400902007985 */ /* 0x000fe8000c101906 */
[----:B------:R-:W-:Y:S04]  /*0370*/  ST.E desc[UR6][R2.64+0x20], R10 ;  /* 0x0000200a02007985 */ /* 0x000fe8000c101906 */
[----:B------:R-:W-:Y:S04]  /*0380*/  ST.E desc[UR6][R2.64+0x60], R11 ;  /* 0x0000600b02007985 */ /* 0x000fe8000c101906 */
[----:B------:R-:W-:Y:S04]  /*0390*/  ST.E desc[UR6][R2.64+0x200], R4 ;  /* 0x0002000402007985 */ /* 0x000fe8000c101906 */
[----:B------:R-:W-:Y:S04]  /*03a0*/  ST.E desc[UR6][R2.64+0x240], R5 ;  /* 0x0002400502007985 */ /* 0x000fe8000c101906 */
[----:B------:R-:W-:Y:S04]  /*03b0*/  ST.E desc[UR6][R2.64+0x220], R6 ;  /* 0x0002200602007985 */ /* 0x000fe8000c101906 */
[----:B------:R-:W-:Y:S01]  /*03c0*/  ST.E desc[UR6][R2.64+0x260], R7 ;  /* 0x0002600702007985 */ /* 0x000fe2000c101906 */
[----:B------:R-:W-:Y:S05]  /*03d0*/  EXIT ;  /* 0x000000000000794d */ /* 0x000fea0003800000 */
.L_x_0:
[----:B------:R-:W-:-:S00]  /*03e0*/  BRA `(.L_x_0) ;  /* 0xfffffffc00fc7947 */ /* 0x000fc0000383ffff */
[----:B------:R-:W-:-:S00]  /*03f0*/  NOP ;  /* 0x0000000000007918 */ /* 0x000fc00000000000 */
        /* <DEDUP_REMOVED lines=8> */
.L_x_1:


//--------------------- .nv.shared.reserved.0     --------------------------
	.section	.nv.shared.reserved.0,"aw",@nobits
	.weak		__nv_reservedSMEM_offset_0_alias
	.size		__nv_reservedSMEM_offset_0_alias, 0, 64
	.other		__nv_reservedSMEM_offset_0_alias,@"STO_CUDA_RESERVED_SHARED STV_DEFAULT"
__nv_reservedSMEM_offset_0_alias:
	.zero		0
	.zero		64


//--------------------- .nv.constant0._Z8wmma_kerIfEvPfS0_PT_b --------------------------
	.section	.nv.constant0._Z8wmma_kerIfEvPfS0_PT_b,"a",@progbits
	.sectionflags	@""
	.align	4
.nv.constant0._Z8wmma_kerIfEvPfS0_PT_b:
	.zero		921


//--------------------- SYMBOLS --------------------------

	.type		.nv.reservedSmem.offset0,@object
	.size		.nv.reservedSmem.offset0,0x4
